//
// Generated by NVIDIA NVVM Compiler
//
// Compiler Build ID: CL-36424714
// Cuda compilation tools, release 13.0, V13.0.88
// Based on NVVM 20.0.0
//

.version 9.0
.target sm_100
.address_size 64

	// .globl	_Z10dotProductPiS_S_iS_

.visible .entry _Z10dotProductPiS_S_iS_(
	.param .u64 .ptr .align 1 _Z10dotProductPiS_S_iS__param_0,
	.param .u64 .ptr .align 1 _Z10dotProductPiS_S_iS__param_1,
	.param .u64 .ptr .align 1 _Z10dotProductPiS_S_iS__param_2,
	.param .u32 _Z10dotProductPiS_S_iS__param_3,
	.param .u64 .ptr .align 1 _Z10dotProductPiS_S_iS__param_4
)
{
	.reg .pred 	%p<2>;
	.reg .b32 	%r<13>;
	.reg .b64 	%rd<15>;

	ld.param.u64 	%rd2, [_Z10dotProductPiS_S_iS__param_0];
	ld.param.u64 	%rd3, [_Z10dotProductPiS_S_iS__param_1];
	ld.param.u64 	%rd5, [_Z10dotProductPiS_S_iS__param_2];
	ld.param.u32 	%r5, [_Z10dotProductPiS_S_iS__param_3];
	ld.param.u64 	%rd4, [_Z10dotProductPiS_S_iS__param_4];
	cvta.to.global.u64 	%rd1, %rd5;
	mov.u32 	%r6, %tid.x;
	mov.u32 	%r7, %ctaid.x;
	mov.u32 	%r8, %ntid.x;
	mad.lo.s32 	%r1, %r7, %r8, %r6;
	setp.lt.s32 	%p1, %r1, %r5;
	@%p1 bra 	$L__BB0_2;
	mul.wide.s32 	%rd6, %r1, 4;
	add.s64 	%rd7, %rd1, %rd6;
	ld.global.u32 	%r12, [%rd7];
	bra.uni 	$L__BB0_3;
$L__BB0_2:
	cvta.to.global.u64 	%rd8, %rd2;
	cvta.to.global.u64 	%rd9, %rd3;
	mul.wide.s32 	%rd10, %r1, 4;
	add.s64 	%rd11, %rd8, %rd10;
	ld.global.u32 	%r9, [%rd11];
	add.s64 	%rd12, %rd9, %rd10;
	ld.global.u32 	%r10, [%rd12];
	mul.lo.s32 	%r12, %r10, %r9;
	add.s64 	%rd13, %rd1, %rd10;
	st.global.u32 	[%rd13], %r12;
$L__BB0_3:
	cvta.to.global.u64 	%rd14, %rd4;
	atom.global.add.u32 	%r11, [%rd14], %r12;
	ret;

}


// ===== COMPILED SASS (sm_100) =====

	.target	sm_100

	.elftype	@"ET_EXEC"


//--------------------- .note.nv.tkinfo           --------------------------
	.section	.note.nv.tkinfo,"",@"SHT_NOTE"
	.sectionflags	@"SHF_NOTE_NV_TKINFO"
	.tkinfo
        /*0018*/ 	.word	0x00000002
        /*0030*/ 	.string	""
        /*0030*/ 	.string	"ptxas"
        /*0030*/ 	.string	"Cuda compilation tools, release 13.0, V13.0.88"
        /*0030*/ 	.string	"Build cuda_13.0.r13.0/compiler.36424714_0"
        /*0030*/ 	.string	"-arch sm_100 -m 64 "



//--------------------- .note.nv.cuinfo           --------------------------
	.section	.note.nv.cuinfo,"",@"SHT_NOTE"
	.sectionflags	@"SHF_NOTE_NV_CUINFO"
        /*0018*/ 	.short	0x0002
        /*001a*/ 	.short	0x0064
        /*001c*/ 	.short	0x0082
	.zero		2


//--------------------- .nv.info                  --------------------------
	.section	.nv.info,"",@"SHT_CUDA_INFO"
	.align	4


	//----- nvinfo : EIATTR_REGCOUNT
	.align		4
        /*0000*/ 	.byte	0x04, 0x2f
        /*0002*/ 	.short	(.L_1 - .L_0)
	.align		4
.L_0:
        /*0004*/ 	.word	index@(_Z10dotProductPiS_S_iS_)
        /*0008*/ 	.word	0x00000010


	//----- nvinfo : EIATTR_FRAME_SIZE
	.align		4
.L_1:
        /*000c*/ 	.byte	0x04, 0x11
        /*000e*/ 	.short	(.L_3 - .L_2)
	.align		4
.L_2:
        /*0010*/ 	.word	index@(_Z10dotProductPiS_S_iS_)
        /*0014*/ 	.word	0x00000000


	//----- nvinfo : EIATTR_MIN_STACK_SIZE
	.align		4
.L_3:
        /*0018*/ 	.byte	0x04, 0x12
        /*001a*/ 	.short	(.L_5 - .L_4)
	.align		4
.L_4:
        /*001c*/ 	.word	index@(_Z10dotProductPiS_S_iS_)
        /*0020*/ 	.word	0x00000000
.L_5:


//--------------------- .nv.compat                --------------------------
	.section	.nv.compat,"",@"SHT_CUDA_COMPAT_INFO"
	.align	4
        /*0000*/ 	.byte	0x02, 0x09, 0x00, 0x00, 0x02, 0x02, 0x01, 0x00, 0x02, 0x05, 0x05, 0x00, 0x03, 0x07, 0x01, 0x01
        /*0010*/ 	.byte	0x02, 0x03, 0x00, 0x00, 0x02, 0x06, 0x01, 0x00, 0x04, 0x0b, 0x08, 0x00, 0x09, 0x00, 0x00, 0x00
        /*0020*/ 	.byte	0x00, 0x00, 0x00, 0x00


//--------------------- .nv.info._Z10dotProductPiS_S_iS_ --------------------------
	.section	.nv.info._Z10dotProductPiS_S_iS_,"",@"SHT_CUDA_INFO"
	.sectionflags	@""
	.align	4


	//----- nvinfo : EIATTR_CUDA_API_VERSION
	.align		4
        /*0000*/ 	.byte	0x04, 0x37
        /*0002*/ 	.short	(.L_7 - .L_6)
.L_6:
        /*0004*/ 	.word	0x00000082


	//----- nvinfo : EIATTR_KPARAM_INFO
	.align		4
.L_7:
        /*0008*/ 	.byte	0x04, 0x17
        /*000a*/ 	.short	(.L_9 - .L_8)
.L_8:
        /*000c*/ 	.word	0x00000000
        /*0010*/ 	.short	0x0004
        /*0012*/ 	.short	0x0020
        /*0014*/ 	.byte	0x00, 0xf5, 0x21, 0x00


	//----- nvinfo : EIATTR_KPARAM_INFO
	.align		4
.L_9:
        /*0018*/ 	.byte	0x04, 0x17
        /*001a*/ 	.short	(.L_11 - .L_10)
.L_10:
        /*001c*/ 	.word	0x00000000
        /*0020*/ 	.short	0x0003
        /*0022*/ 	.short	0x0018
        /*0024*/ 	.byte	0x00, 0xf0, 0x11, 0x00


	//----- nvinfo : EIATTR_KPARAM_INFO
	.align		4
.L_11:
        /*0028*/ 	.byte	0x04, 0x17
        /*002a*/ 	.short	(.L_13 - .L_12)
.L_12:
        /*002c*/ 	.word	0x00000000
        /*0030*/ 	.short	0x0002
        /*0032*/ 	.short	0x0010
        /*0034*/ 	.byte	0x00, 0xf5, 0x21, 0x00


	//----- nvinfo : EIATTR_KPARAM_INFO
	.align		4
.L_13:
        /*0038*/ 	.byte	0x04, 0x17
        /*003a*/ 	.short	(.L_15 - .L_14)
.L_14:
        /*003c*/ 	.word	0x00000000
        /*0040*/ 	.short	0x0001
        /*0042*/ 	.short	0x0008
        /*0044*/ 	.byte	0x00, 0xf5, 0x21, 0x00


	//----- nvinfo : EIATTR_KPARAM_INFO
	.align		4
.L_15:
        /*0048*/ 	.byte	0x04, 0x17
        /*004a*/ 	.short	(.L_17 - .L_16)
.L_16:
        /*004c*/ 	.word	0x00000000
        /*0050*/ 	.short	0x0000
        /*0052*/ 	.short	0x0000
        /*0054*/ 	.byte	0x00, 0xf5, 0x21, 0x00


	//----- nvinfo : EIATTR_SPARSE_MMA_MASK
	.align		4
.L_17:
        /*0058*/ 	.byte	0x03, 0x50
        /*005a*/ 	.short	0x0000


	//----- nvinfo : EIATTR_MAXREG_COUNT
	.align		4
        /*005c*/ 	.byte	0x03, 0x1b
        /*005e*/ 	.short	0x00ff


	//----- nvinfo : EIATTR_MERCURY_ISA_VERSION
	.align		4
        /*0060*/ 	.byte	0x03, 0x5f
        /*0062*/ 	.short	0x0101


	//----- nvinfo : EIATTR_INT_WARP_WIDE_INSTR_OFFSETS
	.align		4
        /*0064*/ 	.byte	0x04, 0x31
        /*0066*/ 	.short	(.L_19 - .L_18)


	//   ....[0]....
.L_18:
        /*0068*/ 	.word	0x00000130


	//   ....[1]....
        /*006c*/ 	.word	0x00000170


	//----- nvinfo : EIATTR_VRC_CTA_INIT_COUNT
	.align		4
.L_19:
        /*0070*/ 	.byte	0x02, 0x4a
	.zero		1
	.zero		1


	//----- nvinfo : EIATTR_EXIT_INSTR_OFFSETS
	.align		4
        /*0074*/ 	.byte	0x04, 0x1c
        /*0076*/ 	.short	(.L_21 - .L_20)


	//   ....[0]....
.L_20:
        /*0078*/ 	.word	0x000001b0


	//----- nvinfo : EIATTR_CBANK_PARAM_SIZE
	.align		4
.L_21:
        /*007c*/ 	.byte	0x03, 0x19
        /*007e*/ 	.short	0x0028


	//----- nvinfo : EIATTR_PARAM_CBANK
	.align		4
        /*0080*/ 	.byte	0x04, 0x0a
        /*0082*/ 	.short	(.L_23 - .L_22)
	.align		4
.L_22:
        /*0084*/ 	.word	index@(.nv.constant0._Z10dotProductPiS_S_iS_)
        /*0088*/ 	.short	0x0380
        /*008a*/ 	.short	0x0028


	//----- nvinfo : EIATTR_SW_WAR
	.align		4
.L_23:
        /*008c*/ 	.byte	0x04, 0x36
        /*008e*/ 	.short	(.L_25 - .L_24)
.L_24:
        /*0090*/ 	.word	0x00000008
.L_25:


//--------------------- .nv.callgraph             --------------------------
	.section	.nv.callgraph,"",@"SHT_CUDA_CALLGRAPH"
	.align	4
	.sectionentsize	8
	.align		4
        /*0000*/ 	.word	0x00000000
	.align		4
        /*0004*/ 	.word	0xffffffff
	.align		4
        /*0008*/ 	.word	0x00000000
	.align		4
        /*000c*/ 	.word	0xfffffffe
	.align		4
        /*0010*/ 	.word	0x00000000
	.align		4
        /*0014*/ 	.word	0xfffffffd
	.align		4
        /*0018*/ 	.word	0x00000000
	.align		4
        /*001c*/ 	.word	0xfffffffc


//--------------------- .text._Z10dotProductPiS_S_iS_ --------------------------
	.section	.text._Z10dotProductPiS_S_iS_,"ax",@progbits
	.align	128
        .global         _Z10dotProductPiS_S_iS_
        .type           _Z10dotProductPiS_S_iS_,@function
        .size           _Z10dotProductPiS_S_iS_,(.L_x_1 - _Z10dotProductPiS_S_iS_)
        .other          _Z10dotProductPiS_S_iS_,@"STO_CUDA_ENTRY STV_DEFAULT"
_Z10dotProductPiS_S_iS_:
.text._Z10dotProductPiS_S_iS_:
[----:B------:R-:W-:Y:S01]  /*0000*/  LDC R1, c[0x0][0x37c] ;  /* 0x0000df00ff017b82 */ /* 0x000fe20000000800 */
[----:B------:R-:W0:Y:S07]  /*0010*/  S2R R9, SR_TID.X ;  /* 0x0000000000097919 */ /* 0x000e2e0000002100 */
[----:B------:R-:W0:Y:S01]  /*0020*/  S2UR UR4, SR_CTAID.X ;  /* 0x00000000000479c3 */ /* 0x000e220000002500 */
[----:B------:R-:W1:Y:S01]  /*0030*/  LDCU UR5, c[0x0][0x398] ;  /* 0x00007300ff0577ac */ /* 0x000e620008000800 */
[----:B------:R-:W2:Y:S06]  /*0040*/  LDCU.64 UR6, c[0x0][0x358] ;  /* 0x00006b00ff0677ac */ /* 0x000eac0008000a00 */
[----:B------:R-:W0:Y:S08]  /*0050*/  LDC R0, c[0x0][0x360] ;  /* 0x0000d800ff007b82 */ /* 0x000e300000000800 */
[----:B------:R-:W3:Y:S08]  /*0060*/  LDC.64 R4, c[0x0][0x380] ;  /* 0x0000e000ff047b82 */ /* 0x000ef00000000a00 */
[----:B------:R-:W4:Y:S08]  /*0070*/  LDC.64 R6, c[0x0][0x388] ;  /* 0x0000e200ff067b82 */ /* 0x000f300000000a00 */
[----:B------:R-:W5:Y:S01]  /*0080*/  LDC.64 R2, c[0x0][0x390] ;  /* 0x0000e400ff027b82 */ /* 0x000f620000000a00 */
[----:B0-----:R-:W-:-:S05]  /*0090*/  IMAD R9, R0, UR4, R9 ;  /* 0x0000000400097c24 */ /* 0x001fca000f8e0209 */
[----:B-1----:R-:W-:-:S13]  /*00a0*/  ISETP.GE.AND P0, PT, R9, UR5, PT ;  /* 0x0000000509007c0c */ /* 0x002fda000bf06270 */
[----:B---3--:R-:W-:-:S04]  /*00b0*/  @!P0 IMAD.WIDE R4, R9, 0x4, R4 ;  /* 0x0000000409048825 */ /* 0x008fc800078e0204 */
[C---:B----4-:R-:W-:Y:S02]  /*00c0*/  @!P0 IMAD.WIDE R6, R9.reuse, 0x4, R6 ;  /* 0x0000000409068825 */ /* 0x050fe400078e0206 */
[----:B--2---:R-:W2:Y:S02]  /*00d0*/  @!P0 LDG.E R4, desc[UR6][R4.64] ;  /* 0x0000000604048981 */ /* 0x004ea4000c1e1900 */
[----:B-----5:R-:W-:Y:S02]  /*00e0*/  IMAD.WIDE R2, R9, 0x4, R2 ;  /* 0x0000000409027825 */ /* 0x020fe400078e0202 */
[----:B------:R-:W2:Y:S04]  /*00f0*/  @!P0 LDG.E R7, desc[UR6][R6.64] ;  /* 0x0000000606078981 */ /* 0x000ea8000c1e1900 */
[----:B------:R-:W3:Y:S01]  /*0100*/  @P0 LDG.E R11, desc[UR6][R2.64] ;  /* 0x00000006020b0981 */ /* 0x000ee2000c1e1900 */
[----:B------:R-:W0:Y:S01]  /*0110*/  S2R R0, SR_LANEID ;  /* 0x0000000000007919 */ /* 0x000e220000000000 */
[----:B------:R-:W1:Y:S01]  /*0120*/  LDC.64 R8, c[0x0][0x3a0] ;  /* 0x0000e800ff087b82 */ /* 0x000e620000000a00 */
[----:B------:R-:W-:-:S02]  /*0130*/  VOTEU.ANY UR4, UPT, PT ;  /* 0x0000000000047886 */ /* 0x000fc400038e0100 */
[----:B------:R-:W-:-:S06]  /*0140*/  UFLO.U32 UR4, UR4 ;  /* 0x00000004000472bd */ /* 0x000fcc00080e0000 */
[----:B0-----:R-:W-:Y:S01]  /*0150*/  ISETP.EQ.U32.AND P1, PT, R0, UR4, PT ;  /* 0x0000000400007c0c */ /* 0x001fe2000bf22070 */
[----:B--2---:R-:W-:-:S04]  /*0160*/  @!P0 IMAD R11, R4, R7, RZ ;  /* 0x00000007040b8224 */ /* 0x004fc800078e02ff */
[----:B---3--:R-:W0:Y:S01]  /*0170*/  REDUX.SUM UR5, R11 ;  /* 0x000000000b0573c4 */ /* 0x008e22000000c000 */
[----:B------:R-:W-:Y:S01]  /*0180*/  @!P0 STG.E desc[UR6][R2.64], R11 ;  /* 0x0000000b02008986 */ /* 0x000fe2000c101906 */
[----:B0-----:R-:W-:-:S06]  /*0190*/  MOV R13, UR5 ;  /* 0x00000005000d7c02 */ /* 0x001fcc0008000f00 */
[----:B-1----:R-:W-:Y:S01]  /*01a0*/  @P1 REDG.E.ADD.STRONG.GPU desc[UR6][R8.64], R13 ;  /* 0x0000000d0800198e */ /* 0x002fe2000c12e106 */
[----:B------:R-:W-:Y:S05]  /*01b0*/  EXIT ;  /* 0x000000000000794d */ /* 0x000fea0003800000 */
.L_x_0:
[----:B------:R-:W-:-:S00]  /*01c0*/  BRA `(.L_x_0) ;  /* 0xfffffffc00fc7947 */ /* 0x000fc0000383ffff */
[----:B------:R-:W-:-:S00]  /*01d0*/  NOP ;  /* 0x0000000000007918 */ /* 0x000fc00000000000 */
        /* <DEDUP_REMOVED lines=10> */
.L_x_1:


//--------------------- .nv.shared.reserved.0     --------------------------
	.section	.nv.shared.reserved.0,"aw",@nobits
	.weak		__nv_reservedSMEM_offset_0_alias
	.size		__nv_reservedSMEM_offset_0_alias, 0, 64
	.other		__nv_reservedSMEM_offset_0_alias,@"STO_CUDA_RESERVED_SHARED STV_DEFAULT"
__nv_reservedSMEM_offset_0_alias:
	.zero		0
	.zero		64


//--------------------- .nv.constant0._Z10dotProductPiS_S_iS_ --------------------------
	.section	.nv.constant0._Z10dotProductPiS_S_iS_,"a",@progbits
	.sectionflags	@""
	.align	4
.nv.constant0._Z10dotProductPiS_S_iS_:
	.zero		936


//--------------------- SYMBOLS --------------------------

	.type		.nv.reservedSmem.offset0,@object
	.size		.nv.reservedSmem.offset0,0x4
